	.headerflags	@"EF_CUDA_TEXMODE_UNIFIED EF_CUDA_64BIT_ADDRESS EF_CUDA_ACCELERATORS EF_CUDA_SM90 EF_CUDA_VIRTUAL_SM(EF_CUDA_SM90)"
	.elftype	@"ET_EXEC"


//--------------------- .nv.info                  --------------------------
	.section	.nv.info,"",@"SHT_CUDA_INFO"
	.align	4


	//----- nvinfo : EIATTR_REGCOUNT
	.align		4
        /*0000*/ 	.byte	0x04, 0x2f
        /*0002*/ 	.short	(.L_1 - .L_0)
	.align		4
.L_0:
        /*0004*/ 	.word	index@(triton_poi_fused_convolution_26)
        /*0008*/ 	.word	0x0000000a


	//----- nvinfo : EIATTR_MIN_STACK_SIZE
	.align		4
.L_1:
        /*000c*/ 	.byte	0x04, 0x12
        /*000e*/ 	.short	(.L_3 - .L_2)
	.align		4
.L_2:
        /*0010*/ 	.word	index@(triton_poi_fused_convolution_26)
        /*0014*/ 	.word	0x00000000


	//----- nvinfo : EIATTR_FRAME_SIZE
	.align		4
.L_3:
        /*0018*/ 	.byte	0x04, 0x11
        /*001a*/ 	.short	(.L_5 - .L_4)
	.align		4
.L_4:
        /*001c*/ 	.word	index@(triton_poi_fused_convolution_26)
        /*0020*/ 	.word	0x00000000


	//----- nvinfo : EIATTR_MIN_STACK_SIZE
	.align		4
.L_5:
        /*0024*/ 	.byte	0x04, 0x12
        /*0026*/ 	.short	(.L_7 - .L_6)
	.align		4
.L_6:
        /*0028*/ 	.word	index@(triton_poi_fused_convolution_26)
        /*002c*/ 	.word	0x00000000
.L_7:


//--------------------- .nv.info.triton_poi_fused_convolution_26 --------------------------
	.section	.nv.info.triton_poi_fused_convolution_26,"",@"SHT_CUDA_INFO"
	.sectionflags	@""
	.align	4


	//----- nvinfo : EIATTR_CUDA_API_VERSION
	.align		4
        /*0000*/ 	.byte	0x04, 0x37
        /*0002*/ 	.short	(.L_9 - .L_8)
.L_8:
        /*0004*/ 	.word	0x0000007c


	//----- nvinfo : EIATTR_KPARAM_INFO
	.align		4
.L_9:
        /*0008*/ 	.byte	0x04, 0x17
        /*000a*/ 	.short	(.L_11 - .L_10)
.L_10:
        /*000c*/ 	.word	0x00000000
        /*0010*/ 	.short	0x0002
        /*0012*/ 	.short	0x0010
        /*0014*/ 	.byte	0x00, 0xf0, 0x11, 0x00


	//----- nvinfo : EIATTR_KPARAM_INFO
	.align		4
.L_11:
        /*0018*/ 	.byte	0x04, 0x17
        /*001a*/ 	.short	(.L_13 - .L_12)
.L_12:
        /*001c*/ 	.word	0x00000000
        /*0020*/ 	.short	0x0001
        /*0022*/ 	.short	0x0008
        /*0024*/ 	.byte	0x00, 0xf4, 0x21, 0x00


	//----- nvinfo : EIATTR_KPARAM_INFO
	.align		4
.L_13:
        /*0028*/ 	.byte	0x04, 0x17
        /*002a*/ 	.short	(.L_15 - .L_14)
.L_14:
        /*002c*/ 	.word	0x00000000
        /*0030*/ 	.short	0x0000
        /*0032*/ 	.short	0x0000
        /*0034*/ 	.byte	0x00, 0xf4, 0x21, 0x00


	//----- nvinfo : EIATTR_SPARSE_MMA_MASK
	.align		4
.L_15:
        /*0038*/ 	.byte	0x03, 0x50
        /*003a*/ 	.short	0x0000


	//----- nvinfo : EIATTR_MAXREG_COUNT
	.align		4
        /*003c*/ 	.byte	0x03, 0x1b
        /*003e*/ 	.short	0x00ff


	//----- nvinfo : EIATTR_EXIT_INSTR_OFFSETS
	.align		4
        /*0040*/ 	.byte	0x04, 0x1c
        /*0042*/ 	.short	(.L_17 - .L_16)


	//   ....[0]....
.L_16:
        /*0044*/ 	.word	0x000000f0


	//----- nvinfo : EIATTR_REQNTID
	.align		4
.L_17:
        /*0048*/ 	.byte	0x04, 0x10
        /*004a*/ 	.short	(.L_19 - .L_18)
.L_18:
        /*004c*/ 	.word	0x00000080
        /*0050*/ 	.word	0x00000001
        /*0054*/ 	.word	0x00000001


	//----- nvinfo : EIATTR_CBANK_PARAM_SIZE
	.align		4
.L_19:
        /*0058*/ 	.byte	0x03, 0x19
        /*005a*/ 	.short	0x0014


	//----- nvinfo : EIATTR_PARAM_CBANK
	.align		4
        /*005c*/ 	.byte	0x04, 0x0a
        /*005e*/ 	.short	(.L_21 - .L_20)
	.align		4
.L_20:
        /*0060*/ 	.word	index@(.nv.constant0.triton_poi_fused_convolution_26)
        /*0064*/ 	.short	0x0210
        /*0066*/ 	.short	0x0014


	//----- nvinfo : EIATTR_SW_WAR
	.align		4
.L_21:
        /*0068*/ 	.byte	0x04, 0x36
        /*006a*/ 	.short	(.L_23 - .L_22)
.L_22:
        /*006c*/ 	.word	0x00000008
.L_23:


//--------------------- .nv.callgraph             --------------------------
	.section	.nv.callgraph,"",@"SHT_CUDA_CALLGRAPH"
	.align	4
	.sectionentsize	8
	.align		4
        /*0000*/ 	.word	0x00000000
	.align		4
        /*0004*/ 	.word	0xffffffff
	.align		4
        /*0008*/ 	.word	0x00000000
	.align		4
        /*000c*/ 	.word	0xfffffffe
	.align		4
        /*0010*/ 	.word	0x00000000
	.align		4
        /*0014*/ 	.word	0xfffffffd
	.align		4
        /*0018*/ 	.word	0x00000000
	.align		4
        /*001c*/ 	.word	0xfffffffc


//--------------------- .text.triton_poi_fused_convolution_26 --------------------------
	.section	.text.triton_poi_fused_convolution_26,"ax",@progbits
	.align	128
        .global         triton_poi_fused_convolution_26
        .type           triton_poi_fused_convolution_26,@function
        .size           triton_poi_fused_convolution_26,(.L_x_1 - triton_poi_fused_convolution_26)
        .other          triton_poi_fused_convolution_26,@"STO_CUDA_ENTRY STV_DEFAULT"
triton_poi_fused_convolution_26:
.text.triton_poi_fused_convolution_26:
[----:B------:R-:W-:Y:S01]  /*0000*/  LDC R1, c[0x0][0x28] ;  /* 0x00000a00ff017b82 */ /* 0x000fe20000000800 */
[----:B------:R-:W1:Y:S07]  /*0010*/  S2R R0, SR_TID.X ;  /* 0x0000000000007919 */ /* 0x000e6e0000002100 */
[----:B------:R-:W2:Y:S01]  /*0020*/  LDC.64 R2, c[0x0][0x210] ;  /* 0x00008400ff027b82 */ /* 0x000ea20000000a00 */
[----:B------:R-:W-:Y:S01]  /*0030*/  ULDC.64 UR4, c[0x0][0x208] ;  /* 0x0000820000047ab9 */ /* 0x000fe20000000a00 */
[----:B------:R-:W3:Y:S06]  /*0040*/  S2R R7, SR_CTAID.X ;  /* 0x0000000000077919 */ /* 0x000eec0000002500 */
[----:B------:R-:W4:Y:S01]  /*0050*/  LDC.64 R4, c[0x0][0x218] ;  /* 0x00008600ff047b82 */ /* 0x000f220000000a00 */
[----:B-1----:R-:W-:Y:S01]  /*0060*/  SHF.L.U32 R0, R0, 0x1, RZ ;  /* 0x0000000100007819 */ /* 0x002fe200000006ff */
[----:B----4-:R-:W4:Y:S03]  /*0070*/  LDG.E R4, desc[UR4][R4.64] ;  /* 0x0000000404047981 */ /* 0x010f26000c1e1900 */
[----:B------:R-:W-:-:S04]  /*0080*/  LOP3.LUT R0, R0, 0xfe, RZ, 0xc0, !PT ;  /* 0x000000fe00007812 */ /* 0x000fc800078ec0ff */
[----:B---3--:R-:W-:-:S05]  /*0090*/  LEA R7, R7, R0, 0x8 ;  /* 0x0000000007077211 */ /* 0x008fca00078e40ff */
[----:B--2---:R-:W-:-:S05]  /*00a0*/  IMAD.WIDE R2, R7, 0x4, R2 ;  /* 0x0000000407027825 */ /* 0x004fca00078e0202 */
[----:B------:R-:W4:Y:S02]  /*00b0*/  LDG.E.64 R6, desc[UR4][R2.64] ;  /* 0x0000000402067981 */ /* 0x000f24000c1e1b00 */
[--C-:B----4-:R-:W-:Y:S01]  /*00c0*/  FADD R6, R6, R4.reuse ;  /* 0x0000000406067221 */ /* 0x110fe20000000000 */
[----:B------:R-:W-:-:S05]  /*00d0*/  FADD R7, R7, R4 ;  /* 0x0000000407077221 */ /* 0x000fca0000000000 */
[----:B------:R-:W-:Y:S01]  /*00e0*/  STG.E.64 desc[UR4][R2.64], R6 ;  /* 0x0000000602007986 */ /* 0x000fe2000c101b04 */
[----:B------:R-:W-:Y:S05]  /*00f0*/  EXIT ;  /* 0x000000000000794d */ /* 0x000fea0003800000 */
.L_x_0:
[----:B------:R-:W-:-:S00]  /*0100*/  BRA `(.L_x_0) ;  /* 0xfffffffc00fc7947 */ /* 0x000fc0000383ffff */
[----:B------:R-:W-:-:S00]  /*0110*/  NOP ;  /* 0x0000000000007918 */ /* 0x000fc00000000000 */
        /* <DEDUP_REMOVED lines=14> */
.L_x_1:


//--------------------- .nv.constant0.triton_poi_fused_convolution_26 --------------------------
	.section	.nv.constant0.triton_poi_fused_convolution_26,"a",@progbits
	.sectionflags	@""
	.align	4
.nv.constant0.triton_poi_fused_convolution_26:
	.zero		548
